//
// Generated by NVIDIA NVVM Compiler
//
// Compiler Build ID: CL-36424714
// Cuda compilation tools, release 13.0, V13.0.88
// Based on NVVM 20.0.0
//

.version 9.0
.target sm_100
.address_size 64

	// .globl	_Z6modcpyPvS_mm

.visible .entry _Z6modcpyPvS_mm(
	.param .u64 .ptr .align 1 _Z6modcpyPvS_mm_param_0,
	.param .u64 .ptr .align 1 _Z6modcpyPvS_mm_param_1,
	.param .u64 _Z6modcpyPvS_mm_param_2,
	.param .u64 _Z6modcpyPvS_mm_param_3
)
{
	.reg .pred 	%p<4>;
	.reg .b32 	%r<17>;
	.reg .b64 	%rd<23>;

	ld.param.u64 	%rd11, [_Z6modcpyPvS_mm_param_0];
	ld.param.u64 	%rd12, [_Z6modcpyPvS_mm_param_1];
	ld.param.u64 	%rd14, [_Z6modcpyPvS_mm_param_2];
	ld.param.u64 	%rd13, [_Z6modcpyPvS_mm_param_3];
	mov.u32 	%r6, %ctaid.x;
	mov.u32 	%r1, %ntid.x;
	mov.u32 	%r7, %tid.x;
	mad.lo.s32 	%r16, %r6, %r1, %r7;
	cvt.s64.s32 	%rd21, %r16;
	shr.u64 	%rd2, %rd14, 4;
	setp.le.u64 	%p1, %rd2, %rd21;
	@%p1 bra 	$L__BB0_6;
	shr.u64 	%rd3, %rd13, 4;
	mov.u32 	%r8, %nctaid.x;
	mul.lo.s32 	%r3, %r8, %r1;
	cvta.to.global.u64 	%rd4, %rd12;
	cvta.to.global.u64 	%rd5, %rd11;
	cvt.u32.u64 	%r9, %rd3;
$L__BB0_2:
	or.b64  	%rd15, %rd21, %rd3;
	and.b64  	%rd16, %rd15, -4294967296;
	setp.ne.s64 	%p2, %rd16, 0;
	@%p2 bra 	$L__BB0_4;
	cvt.u32.u64 	%r10, %rd21;
	rem.u32 	%r11, %r10, %r9;
	cvt.u64.u32 	%rd22, %r11;
	bra.uni 	$L__BB0_5;
$L__BB0_4:
	rem.u64 	%rd22, %rd21, %rd3;
$L__BB0_5:
	shl.b64 	%rd17, %rd21, 4;
	add.s64 	%rd18, %rd5, %rd17;
	shl.b64 	%rd19, %rd22, 4;
	add.s64 	%rd20, %rd4, %rd19;
	ld.global.v4.u32 	{%r12, %r13, %r14, %r15}, [%rd20];
	st.global.v4.u32 	[%rd18], {%r12, %r13, %r14, %r15};
	add.s32 	%r16, %r16, %r3;
	cvt.s64.s32 	%rd21, %r16;
	setp.gt.u64 	%p3, %rd2, %rd21;
	@%p3 bra 	$L__BB0_2;
$L__BB0_6:
	ret;

}


// ===== COMPILED SASS (sm_100) =====

	.target	sm_100

	.elftype	@"ET_EXEC"


//--------------------- .note.nv.tkinfo           --------------------------
	.section	.note.nv.tkinfo,"",@"SHT_NOTE"
	.sectionflags	@"SHF_NOTE_NV_TKINFO"
	.tkinfo
        /*0018*/ 	.word	0x00000002
        /*0030*/ 	.string	""
        /*0030*/ 	.string	"ptxas"
        /*0030*/ 	.string	"Cuda compilation tools, release 13.0, V13.0.88"
        /*0030*/ 	.string	"Build cuda_13.0.r13.0/compiler.36424714_0"
        /*0030*/ 	.string	"-arch sm_100 -m 64 "



//--------------------- .note.nv.cuinfo           --------------------------
	.section	.note.nv.cuinfo,"",@"SHT_NOTE"
	.sectionflags	@"SHF_NOTE_NV_CUINFO"
        /*0018*/ 	.short	0x0002
        /*001a*/ 	.short	0x0064
        /*001c*/ 	.short	0x0082
	.zero		2


//--------------------- .nv.info                  --------------------------
	.section	.nv.info,"",@"SHT_CUDA_INFO"
	.align	4


	//----- nvinfo : EIATTR_REGCOUNT
	.align		4
        /*0000*/ 	.byte	0x04, 0x2f
        /*0002*/ 	.short	(.L_1 - .L_0)
	.align		4
.L_0:
        /*0004*/ 	.word	index@(_Z6modcpyPvS_mm)
        /*0008*/ 	.word	0x00000012


	//----- nvinfo : EIATTR_FRAME_SIZE
	.align		4
.L_1:
        /*000c*/ 	.byte	0x04, 0x11
        /*000e*/ 	.short	(.L_3 - .L_2)
	.align		4
.L_2:
        /*0010*/ 	.word	index@($__internal_0_$__cuda_sm20_rem_u64)
        /*0014*/ 	.word	0x00000000


	//----- nvinfo : EIATTR_FRAME_SIZE
	.align		4
.L_3:
        /*0018*/ 	.byte	0x04, 0x11
        /*001a*/ 	.short	(.L_5 - .L_4)
	.align		4
.L_4:
        /*001c*/ 	.word	index@(_Z6modcpyPvS_mm)
        /*0020*/ 	.word	0x00000000


	//----- nvinfo : EIATTR_MIN_STACK_SIZE
	.align		4
.L_5:
        /*0024*/ 	.byte	0x04, 0x12
        /*0026*/ 	.short	(.L_7 - .L_6)
	.align		4
.L_6:
        /*0028*/ 	.word	index@(_Z6modcpyPvS_mm)
        /*002c*/ 	.word	0x00000000
.L_7:


//--------------------- .nv.compat                --------------------------
	.section	.nv.compat,"",@"SHT_CUDA_COMPAT_INFO"
	.align	4
        /*0000*/ 	.byte	0x02, 0x09, 0x00, 0x00, 0x02, 0x02, 0x01, 0x00, 0x02, 0x05, 0x05, 0x00, 0x03, 0x07, 0x01, 0x01
        /*0010*/ 	.byte	0x02, 0x03, 0x00, 0x00, 0x02, 0x06, 0x01, 0x00, 0x04, 0x0b, 0x08, 0x00, 0x09, 0x00, 0x00, 0x00
        /*0020*/ 	.byte	0x00, 0x00, 0x00, 0x00


//--------------------- .nv.info._Z6modcpyPvS_mm  --------------------------
	.section	.nv.info._Z6modcpyPvS_mm,"",@"SHT_CUDA_INFO"
	.sectionflags	@""
	.align	4


	//----- nvinfo : EIATTR_CUDA_API_VERSION
	.align		4
        /*0000*/ 	.byte	0x04, 0x37
        /*0002*/ 	.short	(.L_9 - .L_8)
.L_8:
        /*0004*/ 	.word	0x00000082


	//----- nvinfo : EIATTR_KPARAM_INFO
	.align		4
.L_9:
        /*0008*/ 	.byte	0x04, 0x17
        /*000a*/ 	.short	(.L_11 - .L_10)
.L_10:
        /*000c*/ 	.word	0x00000000
        /*0010*/ 	.short	0x0003
        /*0012*/ 	.short	0x0018
        /*0014*/ 	.byte	0x00, 0xf0, 0x21, 0x00


	//----- nvinfo : EIATTR_KPARAM_INFO
	.align		4
.L_11:
        /*0018*/ 	.byte	0x04, 0x17
        /*001a*/ 	.short	(.L_13 - .L_12)
.L_12:
        /*001c*/ 	.word	0x00000000
        /*0020*/ 	.short	0x0002
        /*0022*/ 	.short	0x0010
        /*0024*/ 	.byte	0x00, 0xf0, 0x21, 0x00


	//----- nvinfo : EIATTR_KPARAM_INFO
	.align		4
.L_13:
        /*0028*/ 	.byte	0x04, 0x17
        /*002a*/ 	.short	(.L_15 - .L_14)
.L_14:
        /*002c*/ 	.word	0x00000000
        /*0030*/ 	.short	0x0001
        /*0032*/ 	.short	0x0008
        /*0034*/ 	.byte	0x00, 0xf5, 0x21, 0x00


	//----- nvinfo : EIATTR_KPARAM_INFO
	.align		4
.L_15:
        /*0038*/ 	.byte	0x04, 0x17
        /*003a*/ 	.short	(.L_17 - .L_16)
.L_16:
        /*003c*/ 	.word	0x00000000
        /*0040*/ 	.short	0x0000
        /*0042*/ 	.short	0x0000
        /*0044*/ 	.byte	0x00, 0xf5, 0x21, 0x00


	//----- nvinfo : EIATTR_SPARSE_MMA_MASK
	.align		4
.L_17:
        /*0048*/ 	.byte	0x03, 0x50
        /*004a*/ 	.short	0x0000


	//----- nvinfo : EIATTR_MAXREG_COUNT
	.align		4
        /*004c*/ 	.byte	0x03, 0x1b
        /*004e*/ 	.short	0x00ff


	//----- nvinfo : EIATTR_MERCURY_ISA_VERSION
	.align		4
        /*0050*/ 	.byte	0x03, 0x5f
        /*0052*/ 	.short	0x0101


	//----- nvinfo : EIATTR_VRC_CTA_INIT_COUNT
	.align		4
        /*0054*/ 	.byte	0x02, 0x4a
	.zero		1
	.zero		1


	//----- nvinfo : EIATTR_EXIT_INSTR_OFFSETS
	.align		4
        /*0058*/ 	.byte	0x04, 0x1c
        /*005a*/ 	.short	(.L_19 - .L_18)


	//   ....[0]....
.L_18:
        /*005c*/ 	.word	0x000000c0


	//   ....[1]....
        /*0060*/ 	.word	0x000003f0


	//----- nvinfo : EIATTR_CRS_STACK_SIZE
	.align		4
.L_19:
        /*0064*/ 	.byte	0x04, 0x1e
        /*0066*/ 	.short	(.L_21 - .L_20)
.L_20:
        /*0068*/ 	.word	0x00000000


	//----- nvinfo : EIATTR_CBANK_PARAM_SIZE
	.align		4
.L_21:
        /*006c*/ 	.byte	0x03, 0x19
        /*006e*/ 	.short	0x0020


	//----- nvinfo : EIATTR_PARAM_CBANK
	.align		4
        /*0070*/ 	.byte	0x04, 0x0a
        /*0072*/ 	.short	(.L_23 - .L_22)
	.align		4
.L_22:
        /*0074*/ 	.word	index@(.nv.constant0._Z6modcpyPvS_mm)
        /*0078*/ 	.short	0x0380
        /*007a*/ 	.short	0x0020


	//----- nvinfo : EIATTR_SW_WAR
	.align		4
.L_23:
        /*007c*/ 	.byte	0x04, 0x36
        /*007e*/ 	.short	(.L_25 - .L_24)
.L_24:
        /*0080*/ 	.word	0x00000008
.L_25:


//--------------------- .nv.callgraph             --------------------------
	.section	.nv.callgraph,"",@"SHT_CUDA_CALLGRAPH"
	.align	4
	.sectionentsize	8
	.align		4
        /*0000*/ 	.word	0x00000000
	.align		4
        /*0004*/ 	.word	0xffffffff
	.align		4
        /*0008*/ 	.word	0x00000000
	.align		4
        /*000c*/ 	.word	0xfffffffe
	.align		4
        /*0010*/ 	.word	0x00000000
	.align		4
        /*0014*/ 	.word	0xfffffffd
	.align		4
        /*0018*/ 	.word	0x00000000
	.align		4
        /*001c*/ 	.word	0xfffffffc


//--------------------- .text._Z6modcpyPvS_mm     --------------------------
	.section	.text._Z6modcpyPvS_mm,"ax",@progbits
	.align	128
        .global         _Z6modcpyPvS_mm
        .type           _Z6modcpyPvS_mm,@function
        .size           _Z6modcpyPvS_mm,(.L_x_5 - _Z6modcpyPvS_mm)
        .other          _Z6modcpyPvS_mm,@"STO_CUDA_ENTRY STV_DEFAULT"
_Z6modcpyPvS_mm:
.text._Z6modcpyPvS_mm:
[----:B------:R-:W-:Y:S01]  /*0000*/  LDC R1, c[0x0][0x37c] ;  /* 0x0000df00ff017b82 */ /* 0x000fe20000000800 */
[----:B------:R-:W0:Y:S07]  /*0010*/  S2R R3, SR_TID.X ;  /* 0x0000000000037919 */ /* 0x000e2e0000002100 */
[----:B------:R-:W0:Y:S01]  /*0020*/  S2UR UR4, SR_CTAID.X ;  /* 0x00000000000479c3 */ /* 0x000e220000002500 */
[----:B------:R-:W1:Y:S07]  /*0030*/  LDCU.64 UR6, c[0x0][0x390] ;  /* 0x00007200ff0677ac */ /* 0x000e6e0008000a00 */
[----:B------:R-:W0:Y:S01]  /*0040*/  LDC R0, c[0x0][0x360] ;  /* 0x0000d800ff007b82 */ /* 0x000e220000000800 */
[----:B-1----:R-:W-:-:S02]  /*0050*/  USHF.R.U64 UR6, UR6, 0x4, UR7 ;  /* 0x0000000406067899 */ /* 0x002fc40008001207 */
[----:B------:R-:W-:-:S06]  /*0060*/  USHF.R.U32.HI UR7, URZ, 0x4, UR7 ;  /* 0x00000004ff077899 */ /* 0x000fcc0008011607 */
[----:B------:R-:W-:Y:S02]  /*0070*/  IMAD.U32 R4, RZ, RZ, UR7 ;  /* 0x00000007ff047e24 */ /* 0x000fe4000f8e00ff */
[----:B0-----:R-:W-:-:S05]  /*0080*/  IMAD R2, R0, UR4, R3 ;  /* 0x0000000400027c24 */ /* 0x001fca000f8e0203 */
[----:B------:R-:W-:Y:S02]  /*0090*/  ISETP.LT.U32.AND P0, PT, R2, UR6, PT ;  /* 0x0000000602007c0c */ /* 0x000fe4000bf01070 */
[----:B------:R-:W-:-:S04]  /*00a0*/  SHF.R.S32.HI R5, RZ, 0x1f, R2 ;  /* 0x0000001fff057819 */ /* 0x000fc80000011402 */
[----:B------:R-:W-:-:S13]  /*00b0*/  ISETP.GT.U32.AND.EX P0, PT, R4, R5, PT, P0 ;  /* 0x000000050400720c */ /* 0x000fda0003f04100 */
[----:B------:R-:W-:Y:S05]  /*00c0*/  @!P0 EXIT ;  /* 0x000000000000894d */ /* 0x000fea0003800000 */
[----:B------:R-:W0:Y:S01]  /*00d0*/  LDCU UR8, c[0x0][0x370] ;  /* 0x00006e00ff0877ac */ /* 0x000e220008000800 */
[----:B------:R-:W-:Y:S01]  /*00e0*/  IMAD.MOV.U32 R3, RZ, RZ, R2 ;  /* 0x000000ffff037224 */ /* 0x000fe200078e0002 */
[----:B------:R-:W1:Y:S01]  /*00f0*/  LDCU.64 UR4, c[0x0][0x398] ;  /* 0x00007300ff0477ac */ /* 0x000e620008000a00 */
[----:B------:R-:W2:Y:S01]  /*0100*/  LDCU.64 UR10, c[0x0][0x358] ;  /* 0x00006b00ff0a77ac */ /* 0x000ea20008000a00 */
[----:B------:R-:W3:Y:S01]  /*0110*/  LDCU.128 UR12, c[0x0][0x380] ;  /* 0x00007000ff0c77ac */ /* 0x000ee20008000c00 */
[----:B0-----:R-:W-:Y:S01]  /*0120*/  IMAD R0, R0, UR8, RZ ;  /* 0x0000000800007c24 */ /* 0x001fe2000f8e02ff */
[----:B-1----:R-:W-:Y:S02]  /*0130*/  USHF.R.U64 UR4, UR4, 0x4, UR5 ;  /* 0x0000000404047899 */ /* 0x002fe40008001205 */
[----:B--23--:R-:W-:-:S12]  /*0140*/  USHF.R.U32.HI UR5, URZ, 0x4, UR5 ;  /* 0x00000004ff057899 */ /* 0x00cfd80008011605 */
.L_x_3:
[----:B------:R-:W-:Y:S01]  /*0150*/  LOP3.LUT R4, R5, UR5, RZ, 0xfc, !PT ;  /* 0x0000000505047c12 */ /* 0x000fe2000f8efcff */
[----:B------:R-:W-:Y:S03]  /*0160*/  BSSY.RECONVERGENT B0, `(.L_x_0) ;  /* 0x000001b000007945 */ /* 0x000fe60003800200 */
[----:B------:R-:W-:-:S13]  /*0170*/  ISETP.NE.U32.AND P0, PT, R4, RZ, PT ;  /* 0x000000ff0400720c */ /* 0x000fda0003f05070 */
[----:B0-----:R-:W-:Y:S05]  /*0180*/  @P0 BRA `(.L_x_1) ;  /* 0x0000000000500947 */ /* 0x001fea0003800000 */
[----:B------:R-:W0:Y:S01]  /*0190*/  I2F.U32.RP R4, UR4 ;  /* 0x0000000400047d06 */ /* 0x000e220008209000 */
[----:B------:R-:W-:-:S07]  /*01a0*/  ISETP.NE.U32.AND P1, PT, RZ, UR4, PT ;  /* 0x00000004ff007c0c */ /* 0x000fce000bf25070 */
[----:B0-----:R-:W0:Y:S02]  /*01b0*/  MUFU.RCP R4, R4 ;  /* 0x0000000400047308 */ /* 0x001e240000001000 */
[----:B0-----:R-:W-:-:S06]  /*01c0*/  VIADD R6, R4, 0xffffffe ;  /* 0x0ffffffe04067836 */ /* 0x001fcc0000000000 */
[----:B------:R0:W1:Y:S02]  /*01d0*/  F2I.FTZ.U32.TRUNC.NTZ R7, R6 ;  /* 0x0000000600077305 */ /* 0x000064000021f000 */
[----:B0-----:R-:W-:Y:S01]  /*01e0*/  IMAD.MOV.U32 R6, RZ, RZ, RZ ;  /* 0x000000ffff067224 */ /* 0x001fe200078e00ff */
[----:B-1----:R-:W-:-:S05]  /*01f0*/  IADD3 R9, PT, PT, RZ, -R7, RZ ;  /* 0x80000007ff097210 */ /* 0x002fca0007ffe0ff */
[----:B------:R-:W-:-:S04]  /*0200*/  IMAD R9, R9, UR4, RZ ;  /* 0x0000000409097c24 */ /* 0x000fc8000f8e02ff */
[----:B------:R-:W-:-:S06]  /*0210*/  IMAD.HI.U32 R7, R7, R9, R6 ;  /* 0x0000000907077227 */ /* 0x000fcc00078e0006 */
[----:B------:R-:W-:-:S04]  /*0220*/  IMAD.HI.U32 R7, R7, R2, RZ ;  /* 0x0000000207077227 */ /* 0x000fc800078e00ff */
[----:B------:R-:W-:-:S04]  /*0230*/  IMAD.MOV R7, RZ, RZ, -R7 ;  /* 0x000000ffff077224 */ /* 0x000fc800078e0a07 */
[----:B------:R-:W-:Y:S02]  /*0240*/  IMAD R8, R7, UR4, R2 ;  /* 0x0000000407087c24 */ /* 0x000fe4000f8e0202 */
[----:B------:R-:W-:-:S03]  /*0250*/  HFMA2 R7, -RZ, RZ, 0, 0 ;  /* 0x00000000ff077431 */ /* 0x000fc600000001ff */
[----:B------:R-:W-:-:S13]  /*0260*/  ISETP.GE.U32.AND P0, PT, R8, UR4, PT ;  /* 0x0000000408007c0c */ /* 0x000fda000bf06070 */
[----:B------:R-:W-:-:S04]  /*0270*/  @P0 IADD3 R8, PT, PT, R8, -UR4, RZ ;  /* 0x8000000408080c10 */ /* 0x000fc8000fffe0ff */
[----:B------:R-:W-:-:S13]  /*0280*/  ISETP.GE.U32.AND P0, PT, R8, UR4, PT ;  /* 0x0000000408007c0c */ /* 0x000fda000bf06070 */
[----:B------:R-:W-:Y:S01]  /*0290*/  @P0 VIADD R8, R8, -UR4 ;  /* 0x8000000408080c36 */ /* 0x000fe20008000000 */
[----:B------:R-:W-:-:S05]  /*02a0*/  @!P1 LOP3.LUT R8, RZ, UR4, RZ, 0x33, !PT ;  /* 0x00000004ff089c12 */ /* 0x000fca000f8e33ff */
[----:B------:R-:W-:Y:S01]  /*02b0*/  IMAD.MOV.U32 R6, RZ, RZ, R8 ;  /* 0x000000ffff067224 */ /* 0x000fe200078e0008 */
[----:B------:R-:W-:Y:S06]  /*02c0*/  BRA `(.L_x_2) ;  /* 0x0000000000107947 */ /* 0x000fec0003800000 */
.L_x_1:
[----:B------:R-:W-:-:S07]  /*02d0*/  MOV R4, 0x2f0 ;  /* 0x000002f000047802 */ /* 0x000fce0000000f00 */
[----:B------:R-:W-:Y:S05]  /*02e0*/  CALL.REL.NOINC `($__internal_0_$__cuda_sm20_rem_u64) ;  /* 0x0000000000447944 */ /* 0x000fea0003c00000 */
[----:B------:R-:W-:Y:S02]  /*02f0*/  IMAD.MOV.U32 R6, RZ, RZ, R8 ;  /* 0x000000ffff067224 */ /* 0x000fe400078e0008 */
[----:B------:R-:W-:-:S07]  /*0300*/  IMAD.MOV.U32 R7, RZ, RZ, R9 ;  /* 0x000000ffff077224 */ /* 0x000fce00078e0009 */
.L_x_2:
[----:B------:R-:W-:Y:S05]  /*0310*/  BSYNC.RECONVERGENT B0 ;  /* 0x0000000000007941 */ /* 0x000fea0003800200 */
.L_x_0:
[----:B------:R-:W-:-:S04]  /*0320*/  LEA R8, P0, R6, UR14, 0x4 ;  /* 0x0000000e06087c11 */ /* 0x000fc8000f8020ff */
[----:B------:R-:W-:-:S06]  /*0330*/  LEA.HI.X R9, R6, UR15, R7, 0x4, P0 ;  /* 0x0000000f06097c11 */ /* 0x000fcc00080f2407 */
[----:B------:R-:W2:Y:S01]  /*0340*/  LDG.E.128 R8, desc[UR10][R8.64] ;  /* 0x0000000a08087981 */ /* 0x000ea2000c1e1d00 */
[----:B------:R-:W-:Y:S01]  /*0350*/  LEA R6, P0, R2, UR12, 0x4 ;  /* 0x0000000c02067c11 */ /* 0x000fe2000f8020ff */
[----:B------:R-:W-:-:S03]  /*0360*/  IMAD.U32 R4, RZ, RZ, UR7 ;  /* 0x00000007ff047e24 */ /* 0x000fc6000f8e00ff */
[----:B------:R-:W-:Y:S02]  /*0370*/  LEA.HI.X R7, R2, UR13, R5, 0x4, P0 ;  /* 0x0000000d02077c11 */ /* 0x000fe400080f2405 */
[----:B------:R-:W-:-:S04]  /*0380*/  IADD3 R2, PT, PT, R0, R3, RZ ;  /* 0x0000000300027210 */ /* 0x000fc80007ffe0ff */
[----:B------:R-:W-:Y:S01]  /*0390*/  ISETP.LT.U32.AND P0, PT, R2, UR6, PT ;  /* 0x0000000602007c0c */ /* 0x000fe2000bf01070 */
[--C-:B------:R-:W-:Y:S01]  /*03a0*/  IMAD.MOV.U32 R3, RZ, RZ, R2.reuse ;  /* 0x000000ffff037224 */ /* 0x100fe200078e0002 */
[----:B------:R-:W-:-:S04]  /*03b0*/  SHF.R.S32.HI R5, RZ, 0x1f, R2 ;  /* 0x0000001fff057819 */ /* 0x000fc80000011402 */
[----:B------:R-:W-:Y:S01]  /*03c0*/  ISETP.GT.U32.AND.EX P0, PT, R4, R5, PT, P0 ;  /* 0x000000050400720c */ /* 0x000fe20003f04100 */
[----:B--2---:R0:W-:-:S12]  /*03d0*/  STG.E.128 desc[UR10][R6.64], R8 ;  /* 0x0000000806007986 */ /* 0x0041d8000c101d0a */
[----:B------:R-:W-:Y:S05]  /*03e0*/  @P0 BRA `(.L_x_3) ;  /* 0xfffffffc00580947 */ /* 0x000fea000383ffff */
[----:B------:R-:W-:Y:S05]  /*03f0*/  EXIT ;  /* 0x000000000000794d */ /* 0x000fea0003800000 */
        .weak           $__internal_0_$__cuda_sm20_rem_u64
        .type           $__internal_0_$__cuda_sm20_rem_u64,@function
        .size           $__internal_0_$__cuda_sm20_rem_u64,(.L_x_5 - $__internal_0_$__cuda_sm20_rem_u64)
$__internal_0_$__cuda_sm20_rem_u64:
[----:B------:R-:W0:Y:S08]  /*0400*/  I2F.U64.RP R10, UR4 ;  /* 0x00000004000a7d12 */ /* 0x000e300008309000 */
[----:B0-----:R-:W0:Y:S02]  /*0410*/  MUFU.RCP R10, R10 ;  /* 0x0000000a000a7308 */ /* 0x001e240000001000 */
[----:B0-----:R-:W-:-:S06]  /*0420*/  IADD3 R6, PT, PT, R10, 0x1ffffffe, RZ ;  /* 0x1ffffffe0a067810 */ /* 0x001fcc0007ffe0ff */
[----:B------:R-:W0:Y:S02]  /*0430*/  F2I.U64.TRUNC R6, R6 ;  /* 0x0000000600067311 */ /* 0x000e24000020d800 */
[----:B0-----:R-:W-:-:S04]  /*0440*/  IMAD.WIDE.U32 R8, R6, UR4, RZ ;  /* 0x0000000406087c25 */ /* 0x001fc8000f8e00ff */
[----:B------:R-:W-:Y:S01]  /*0450*/  IMAD R9, R6, UR5, R9 ;  /* 0x0000000506097c24 */ /* 0x000fe2000f8e0209 */
[----:B------:R-:W-:-:S03]  /*0460*/  IADD3 R11, P0, PT, RZ, -R8, RZ ;  /* 0x80000008ff0b7210 */ /* 0x000fc60007f1e0ff */
[----:B------:R-:W-:Y:S02]  /*0470*/  IMAD R9, R7, UR4, R9 ;  /* 0x0000000407097c24 */ /* 0x000fe4000f8e0209 */
[----:B------:R-:W-:-:S04]  /*0480*/  IMAD.HI.U32 R8, R6, R11, RZ ;  /* 0x0000000b06087227 */ /* 0x000fc800078e00ff */
[----:B------:R-:W-:Y:S02]  /*0490*/  IMAD.X R13, RZ, RZ, ~R9, P0 ;  /* 0x000000ffff0d7224 */ /* 0x000fe400000e0e09 */
[----:B------:R-:W-:Y:S02]  /*04a0*/  IMAD.MOV.U32 R9, RZ, RZ, R6 ;  /* 0x000000ffff097224 */ /* 0x000fe400078e0006 */
[-C--:B------:R-:W-:Y:S02]  /*04b0*/  IMAD R15, R7, R13.reuse, RZ ;  /* 0x0000000d070f7224 */ /* 0x080fe400078e02ff */
[----:B------:R-:W-:-:S04]  /*04c0*/  IMAD.WIDE.U32 R8, P0, R6, R13, R8 ;  /* 0x0000000d06087225 */ /* 0x000fc80007800008 */
[----:B------:R-:W-:-:S04]  /*04d0*/  IMAD.HI.U32 R13, R7, R13, RZ ;  /* 0x0000000d070d7227 */ /* 0x000fc800078e00ff */
[----:B------:R-:W-:-:S05]  /*04e0*/  IMAD.HI.U32 R8, P1, R7, R11, R8 ;  /* 0x0000000b07087227 */ /* 0x000fca0007820008 */
[----:B------:R-:W-:Y:S02]  /*04f0*/  IADD3 R9, P2, PT, R15, R8, RZ ;  /* 0x000000080f097210 */ /* 0x000fe40007f5e0ff */
[----:B------:R-:W-:-:S03]  /*0500*/  IADD3.X R8, PT, PT, R13, R7, RZ, P0, !PT ;  /* 0x000000070d087210 */ /* 0x000fc600007fe4ff */
[----:B------:R-:W-:Y:S01]  /*0510*/  IMAD.WIDE.U32 R6, R9, UR4, RZ ;  /* 0x0000000409067c25 */ /* 0x000fe2000f8e00ff */
[----:B------:R-:W-:-:S03]  /*0520*/  IADD3.X R11, PT, PT, RZ, RZ, R8, P2, P1 ;  /* 0x000000ffff0b7210 */ /* 0x000fc600017e2408 */
[----:B------:R-:W-:Y:S01]  /*0530*/  IMAD R8, R9, UR5, R7 ;  /* 0x0000000509087c24 */ /* 0x000fe2000f8e0207 */
[----:B------:R-:W-:-:S03]  /*0540*/  IADD3 R7, P0, PT, RZ, -R6, RZ ;  /* 0x80000006ff077210 */ /* 0x000fc60007f1e0ff */
[----:B------:R-:W-:Y:S02]  /*0550*/  IMAD R6, R11, UR4, R8 ;  /* 0x000000040b067c24 */ /* 0x000fe4000f8e0208 */
[----:B------:R-:W-:-:S04]  /*0560*/  IMAD.HI.U32 R8, R9, R7, RZ ;  /* 0x0000000709087227 */ /* 0x000fc800078e00ff */
[----:B------:R-:W-:-:S04]  /*0570*/  IMAD.X R6, RZ, RZ, ~R6, P0 ;  /* 0x000000ffff067224 */ /* 0x000fc800000e0e06 */
[----:B------:R-:W-:-:S04]  /*0580*/  IMAD.WIDE.U32 R8, P0, R9, R6, R8 ;  /* 0x0000000609087225 */ /* 0x000fc80007800008 */
[C---:B------:R-:W-:Y:S02]  /*0590*/  IMAD R10, R11.reuse, R6, RZ ;  /* 0x000000060b0a7224 */ /* 0x040fe400078e02ff */
[----:B------:R-:W-:Y:S01]  /*05a0*/  IMAD.HI.U32 R9, P1, R11, R7, R8 ;  /* 0x000000070b097227 */ /* 0x000fe20007820008 */
[----:B------:R-:W-:-:S03]  /*05b0*/  MOV R7, RZ ;  /* 0x000000ff00077202 */ /* 0x000fc60000000f00 */
[----:B------:R-:W-:Y:S01]  /*05c0*/  IMAD.HI.U32 R6, R11, R6, RZ ;  /* 0x000000060b067227 */ /* 0x000fe200078e00ff */
[----:B------:R-:W-:-:S03]  /*05d0*/  IADD3 R9, P2, PT, R10, R9, RZ ;  /* 0x000000090a097210 */ /* 0x000fc60007f5e0ff */
[----:B------:R-:W-:Y:S02]  /*05e0*/  IMAD.X R11, R6, 0x1, R11, P0 ;  /* 0x00000001060b7824 */ /* 0x000fe400000e060b */
[----:B------:R-:W-:-:S03]  /*05f0*/  IMAD.HI.U32 R6, R9, R2, RZ ;  /* 0x0000000209067227 */ /* 0x000fc600078e00ff */
[----:B------:R-:W-:Y:S01]  /*0600*/  IADD3.X R11, PT, PT, RZ, RZ, R11, P2, P1 ;  /* 0x000000ffff0b7210 */ /* 0x000fe200017e240b */
[----:B------:R-:W-:-:S04]  /*0610*/  IMAD.WIDE.U32 R6, R9, R5, R6 ;  /* 0x0000000509067225 */ /* 0x000fc800078e0006 */
[C---:B------:R-:W-:Y:S02]  /*0620*/  IMAD R9, R11.reuse, R5, RZ ;  /* 0x000000050b097224 */ /* 0x040fe400078e02ff */
[----:B------:R-:W-:-:S04]  /*0630*/  IMAD.HI.U32 R6, P0, R11, R2, R6 ;  /* 0x000000020b067227 */ /* 0x000fc80007800006 */
[----:B------:R-:W-:Y:S01]  /*0640*/  IMAD.HI.U32 R8, R11, R5, RZ ;  /* 0x000000050b087227 */ /* 0x000fe200078e00ff */
[----:B------:R-:W-:-:S03]  /*0650*/  IADD3 R9, P1, PT, R9, R6, RZ ;  /* 0x0000000609097210 */ /* 0x000fc60007f3e0ff */
[----:B------:R-:W-:Y:S02]  /*0660*/  IMAD.X R8, RZ, RZ, R8, P0 ;  /* 0x000000ffff087224 */ /* 0x000fe400000e0608 */
[----:B------:R-:W-:-:S04]  /*0670*/  IMAD.WIDE.U32 R6, R9, UR4, RZ ;  /* 0x0000000409067c25 */ /* 0x000fc8000f8e00ff */
[----:B------:R-:W-:Y:S01]  /*0680*/  IMAD.X R8, RZ, RZ, R8, P1 ;  /* 0x000000ffff087224 */ /* 0x000fe200008e0608 */
[----:B------:R-:W-:Y:S01]  /*0690*/  IADD3 R10, P1, PT, -R6, R2, RZ ;  /* 0x00000002060a7210 */ /* 0x000fe20007f3e1ff */
[----:B------:R-:W-:-:S03]  /*06a0*/  IMAD R9, R9, UR5, R7 ;  /* 0x0000000509097c24 */ /* 0x000fc6000f8e0207 */
[----:B------:R-:W-:Y:S01]  /*06b0*/  ISETP.GE.U32.AND P0, PT, R10, UR4, PT ;  /* 0x000000040a007c0c */ /* 0x000fe2000bf06070 */
[----:B------:R-:W-:-:S05]  /*06c0*/  IMAD R8, R8, UR4, R9 ;  /* 0x0000000408087c24 */ /* 0x000fca000f8e0209 */
[----:B------:R-:W-:Y:S02]  /*06d0*/  IADD3.X R9, PT, PT, ~R8, R5, RZ, P1, !PT ;  /* 0x0000000508097210 */ /* 0x000fe40000ffe5ff */
[----:B------:R-:W-:Y:S02]  /*06e0*/  IADD3 R7, P1, PT, R10, -UR4, RZ ;  /* 0x800000040a077c10 */ /* 0x000fe4000ff3e0ff */
[C---:B------:R-:W-:Y:S02]  /*06f0*/  ISETP.GE.U32.AND.EX P0, PT, R9.reuse, UR5, PT, P0 ;  /* 0x0000000509007c0c */ /* 0x040fe4000bf06100 */
[----:B------:R-:W-:Y:S02]  /*0700*/  IADD3.X R6, PT, PT, R9, ~UR5, RZ, P1, !PT ;  /* 0x8000000509067c10 */ /* 0x000fe40008ffe4ff */
[----:B------:R-:W-:Y:S02]  /*0710*/  SEL R7, R7, R10, P0 ;  /* 0x0000000a07077207 */ /* 0x000fe40000000000 */
[----:B------:R-:W-:-:S02]  /*0720*/  SEL R6, R6, R9, P0 ;  /* 0x0000000906067207 */ /* 0x000fc40000000000 */
[C---:B------:R-:W-:Y:S02]  /*0730*/  ISETP.GE.U32.AND P0, PT, R7.reuse, UR4, PT ;  /* 0x0000000407007c0c */ /* 0x040fe4000bf06070 */
[----:B------:R-:W-:Y:S02]  /*0740*/  IADD3 R8, P2, PT, R7, -UR4, RZ ;  /* 0x8000000407087c10 */ /* 0x000fe4000ff5e0ff */
[C---:B------:R-:W-:Y:S02]  /*0750*/  ISETP.GE.U32.AND.EX P0, PT, R6.reuse, UR5, PT, P0 ;  /* 0x0000000506007c0c */ /* 0x040fe4000bf06100 */
[----:B------:R-:W-:Y:S02]  /*0760*/  IADD3.X R9, PT, PT, R6, ~UR5, RZ, P2, !PT ;  /* 0x8000000506097c10 */ /* 0x000fe400097fe4ff */
[----:B------:R-:W-:Y:S01]  /*0770*/  SEL R8, R8, R7, P0 ;  /* 0x0000000708087207 */ /* 0x000fe20000000000 */
[----:B------:R-:W-:Y:S01]  /*0780*/  HFMA2 R7, -RZ, RZ, 0, 0 ;  /* 0x00000000ff077431 */ /* 0x000fe200000001ff */
[----:B------:R-:W-:-:S02]  /*0790*/  ISETP.NE.U32.AND P1, PT, RZ, UR4, PT ;  /* 0x00000004ff007c0c */ /* 0x000fc4000bf25070 */
[----:B------:R-:W-:Y:S01]  /*07a0*/  SEL R9, R9, R6, P0 ;  /* 0x0000000609097207 */ /* 0x000fe20000000000 */
[----:B------:R-:W-:Y:S01]  /*07b0*/  IMAD.MOV.U32 R6, RZ, RZ, R4 ;  /* 0x000000ffff067224 */ /* 0x000fe200078e0004 */
[----:B------:R-:W-:-:S04]  /*07c0*/  ISETP.NE.AND.EX P1, PT, RZ, UR5, PT, P1 ;  /* 0x00000005ff007c0c */ /* 0x000fc8000bf25310 */
[----:B------:R-:W-:Y:S02]  /*07d0*/  SEL R8, R8, 0xffffffff, P1 ;  /* 0xffffffff08087807 */ /* 0x000fe40000800000 */
[----:B------:R-:W-:Y:S01]  /*07e0*/  SEL R9, R9, 0xffffffff, P1 ;  /* 0xffffffff09097807 */ /* 0x000fe20000800000 */
[----:B------:R-:W-:Y:S06]  /*07f0*/  RET.REL.NODEC R6 `(_Z6modcpyPvS_mm) ;  /* 0xfffffff806007950 */ /* 0x000fec0003c3ffff */
.L_x_4:
[----:B------:R-:W-:-:S00]  /*0800*/  BRA `(.L_x_4) ;  /* 0xfffffffc00fc7947 */ /* 0x000fc0000383ffff */
[----:B------:R-:W-:-:S00]  /*0810*/  NOP ;  /* 0x0000000000007918 */ /* 0x000fc00000000000 */
        /* <DEDUP_REMOVED lines=14> */
.L_x_5:


//--------------------- .nv.shared.reserved.0     --------------------------
	.section	.nv.shared.reserved.0,"aw",@nobits
	.weak		__nv_reservedSMEM_offset_0_alias
	.size		__nv_reservedSMEM_offset_0_alias, 0, 64
	.other		__nv_reservedSMEM_offset_0_alias,@"STO_CUDA_RESERVED_SHARED STV_DEFAULT"
__nv_reservedSMEM_offset_0_alias:
	.zero		0
	.zero		64


//--------------------- .nv.constant0._Z6modcpyPvS_mm --------------------------
	.section	.nv.constant0._Z6modcpyPvS_mm,"a",@progbits
	.sectionflags	@""
	.align	4
.nv.constant0._Z6modcpyPvS_mm:
	.zero		928


//--------------------- SYMBOLS --------------------------

	.type		.nv.reservedSmem.offset0,@object
	.size		.nv.reservedSmem.offset0,0x4
